	.headerflags	@"EF_CUDA_TEXMODE_UNIFIED EF_CUDA_64BIT_ADDRESS EF_CUDA_ACCELERATORS EF_CUDA_SM90 EF_CUDA_VIRTUAL_SM(EF_CUDA_SM90)"
	.elftype	@"ET_EXEC"


//--------------------- .nv.info                  --------------------------
	.section	.nv.info,"",@"SHT_CUDA_INFO"
	.align	4


	//----- nvinfo : EIATTR_REGCOUNT
	.align		4
        /*0000*/ 	.byte	0x04, 0x2f
        /*0002*/ 	.short	(.L_1 - .L_0)
	.align		4
.L_0:
        /*0004*/ 	.word	index@(triton_poi_fused_clone_2)
        /*0008*/ 	.word	0x00000010


	//----- nvinfo : EIATTR_MIN_STACK_SIZE
	.align		4
.L_1:
        /*000c*/ 	.byte	0x04, 0x12
        /*000e*/ 	.short	(.L_3 - .L_2)
	.align		4
.L_2:
        /*0010*/ 	.word	index@(triton_poi_fused_clone_2)
        /*0014*/ 	.word	0x00000000


	//----- nvinfo : EIATTR_FRAME_SIZE
	.align		4
.L_3:
        /*0018*/ 	.byte	0x04, 0x11
        /*001a*/ 	.short	(.L_5 - .L_4)
	.align		4
.L_4:
        /*001c*/ 	.word	index@(triton_poi_fused_clone_2)
        /*0020*/ 	.word	0x00000000


	//----- nvinfo : EIATTR_MIN_STACK_SIZE
	.align		4
.L_5:
        /*0024*/ 	.byte	0x04, 0x12
        /*0026*/ 	.short	(.L_7 - .L_6)
	.align		4
.L_6:
        /*0028*/ 	.word	index@(triton_poi_fused_clone_2)
        /*002c*/ 	.word	0x00000000
.L_7:


//--------------------- .nv.info.triton_poi_fused_clone_2 --------------------------
	.section	.nv.info.triton_poi_fused_clone_2,"",@"SHT_CUDA_INFO"
	.sectionflags	@""
	.align	4


	//----- nvinfo : EIATTR_CUDA_API_VERSION
	.align		4
        /*0000*/ 	.byte	0x04, 0x37
        /*0002*/ 	.short	(.L_9 - .L_8)
.L_8:
        /*0004*/ 	.word	0x0000007c


	//----- nvinfo : EIATTR_KPARAM_INFO
	.align		4
.L_9:
        /*0008*/ 	.byte	0x04, 0x17
        /*000a*/ 	.short	(.L_11 - .L_10)
.L_10:
        /*000c*/ 	.word	0x00000000
        /*0010*/ 	.short	0x0004
        /*0012*/ 	.short	0x001c
        /*0014*/ 	.byte	0x00, 0xf0, 0x11, 0x00


	//----- nvinfo : EIATTR_KPARAM_INFO
	.align		4
.L_11:
        /*0018*/ 	.byte	0x04, 0x17
        /*001a*/ 	.short	(.L_13 - .L_12)
.L_12:
        /*001c*/ 	.word	0x00000000
        /*0020*/ 	.short	0x0003
        /*0022*/ 	.short	0x0018
        /*0024*/ 	.byte	0x00, 0xf0, 0x11, 0x00


	//----- nvinfo : EIATTR_KPARAM_INFO
	.align		4
.L_13:
        /*0028*/ 	.byte	0x04, 0x17
        /*002a*/ 	.short	(.L_15 - .L_14)
.L_14:
        /*002c*/ 	.word	0x00000000
        /*0030*/ 	.short	0x0002
        /*0032*/ 	.short	0x0010
        /*0034*/ 	.byte	0x00, 0xf4, 0x21, 0x00


	//----- nvinfo : EIATTR_KPARAM_INFO
	.align		4
.L_15:
        /*0038*/ 	.byte	0x04, 0x17
        /*003a*/ 	.short	(.L_17 - .L_16)
.L_16:
        /*003c*/ 	.word	0x00000000
        /*0040*/ 	.short	0x0001
        /*0042*/ 	.short	0x0008
        /*0044*/ 	.byte	0x00, 0xf4, 0x21, 0x00


	//----- nvinfo : EIATTR_KPARAM_INFO
	.align		4
.L_17:
        /*0048*/ 	.byte	0x04, 0x17
        /*004a*/ 	.short	(.L_19 - .L_18)
.L_18:
        /*004c*/ 	.word	0x00000000
        /*0050*/ 	.short	0x0000
        /*0052*/ 	.short	0x0000
        /*0054*/ 	.byte	0x00, 0xf4, 0x21, 0x00


	//----- nvinfo : EIATTR_SPARSE_MMA_MASK
	.align		4
.L_19:
        /*0058*/ 	.byte	0x03, 0x50
        /*005a*/ 	.short	0x0000


	//----- nvinfo : EIATTR_MAXREG_COUNT
	.align		4
        /*005c*/ 	.byte	0x03, 0x1b
        /*005e*/ 	.short	0x00ff


	//----- nvinfo : EIATTR_EXIT_INSTR_OFFSETS
	.align		4
        /*0060*/ 	.byte	0x04, 0x1c
        /*0062*/ 	.short	(.L_21 - .L_20)


	//   ....[0]....
.L_20:
        /*0064*/ 	.word	0x00000430


	//   ....[1]....
        /*0068*/ 	.word	0x00000500


	//----- nvinfo : EIATTR_REQNTID
	.align		4
.L_21:
        /*006c*/ 	.byte	0x04, 0x10
        /*006e*/ 	.short	(.L_23 - .L_22)
.L_22:
        /*0070*/ 	.word	0x00000020
        /*0074*/ 	.word	0x00000001
        /*0078*/ 	.word	0x00000001


	//----- nvinfo : EIATTR_CBANK_PARAM_SIZE
	.align		4
.L_23:
        /*007c*/ 	.byte	0x03, 0x19
        /*007e*/ 	.short	0x0020


	//----- nvinfo : EIATTR_PARAM_CBANK
	.align		4
        /*0080*/ 	.byte	0x04, 0x0a
        /*0082*/ 	.short	(.L_25 - .L_24)
	.align		4
.L_24:
        /*0084*/ 	.word	index@(.nv.constant0.triton_poi_fused_clone_2)
        /*0088*/ 	.short	0x0210
        /*008a*/ 	.short	0x0020


	//----- nvinfo : EIATTR_SW_WAR
	.align		4
.L_25:
        /*008c*/ 	.byte	0x04, 0x36
        /*008e*/ 	.short	(.L_27 - .L_26)
.L_26:
        /*0090*/ 	.word	0x00000008
.L_27:


//--------------------- .nv.callgraph             --------------------------
	.section	.nv.callgraph,"",@"SHT_CUDA_CALLGRAPH"
	.align	4
	.sectionentsize	8
	.align		4
        /*0000*/ 	.word	0x00000000
	.align		4
        /*0004*/ 	.word	0xffffffff
	.align		4
        /*0008*/ 	.word	0x00000000
	.align		4
        /*000c*/ 	.word	0xfffffffe
	.align		4
        /*0010*/ 	.word	0x00000000
	.align		4
        /*0014*/ 	.word	0xfffffffd
	.align		4
        /*0018*/ 	.word	0x00000000
	.align		4
        /*001c*/ 	.word	0xfffffffc


//--------------------- .text.triton_poi_fused_clone_2 --------------------------
	.section	.text.triton_poi_fused_clone_2,"ax",@progbits
	.sectionflags	@"SHF_BARRIERS=1"
	.align	128
        .global         triton_poi_fused_clone_2
        .type           triton_poi_fused_clone_2,@function
        .size           triton_poi_fused_clone_2,(.L_x_1 - triton_poi_fused_clone_2)
        .other          triton_poi_fused_clone_2,@"STO_CUDA_ENTRY STV_DEFAULT"
triton_poi_fused_clone_2:
.text.triton_poi_fused_clone_2:
[----:B------:R-:W0:Y:S02]  /*0000*/  LDC R1, c[0x0][0x28] ;  /* 0x00000a00ff017b82 */ /* 0x000e240000000800 */
[----:B------:R-:W1:Y:S01]  /*0010*/  S2R R13, SR_TID.X ;  /* 0x00000000000d7919 */ /* 0x000e620000002100 */
[----:B------:R-:W-:Y:S01]  /*0020*/  ULDC.64 UR6, c[0x0][0x208] ;  /* 0x0000820000067ab9 */ /* 0x000fe20000000a00 */
[----:B------:R-:W2:Y:S01]  /*0030*/  S2R R4, SR_CTAID.Y ;  /* 0x0000000000047919 */ /* 0x000ea20000002600 */
[----:B------:R-:W3:Y:S01]  /*0040*/  S2R R8, SR_CTAID.X ;  /* 0x0000000000087919 */ /* 0x000ee20000002500 */
[----:B-1----:R-:W-:Y:S02]  /*0050*/  SHF.R.U32.HI R0, RZ, 0x1, R13 ;  /* 0x00000001ff007819 */ /* 0x002fe4000001160d */
[----:B------:R-:W-:Y:S02]  /*0060*/  LOP3.LUT R2, R13, 0x10, RZ, 0xc0, !PT ;  /* 0x000000100d027812 */ /* 0x000fe400078ec0ff */
[----:B------:R-:W-:Y:S02]  /*0070*/  SGXT.U32 R0, R0, 0x3 ;  /* 0x000000030000781a */ /* 0x000fe40000000000 */
[----:B------:R-:W-:-:S02]  /*0080*/  SHF.R.U32.HI R3, RZ, 0x1, R2 ;  /* 0x00000001ff037819 */ /* 0x000fc40000011602 */
[----:B--2---:R-:W-:Y:S01]  /*0090*/  SHF.R.S32.HI R9, RZ, 0x1b, R4 ;  /* 0x0000001bff097819 */ /* 0x004fe20000011404 */
[----:B---3--:R-:W-:Y:S01]  /*00a0*/  IMAD.SHL.U32 R8, R8, 0x2, RZ ;  /* 0x0000000208087824 */ /* 0x008fe200078e00ff */
[----:B------:R-:W-:Y:S01]  /*00b0*/  LOP3.LUT R7, R0, R3, RZ, 0xfc, !PT ;  /* 0x0000000300077212 */ /* 0x000fe200078efcff */
[----:B------:R-:W-:Y:S01]  /*00c0*/  IMAD.SHL.U32 R0, R4, 0x10, RZ ;  /* 0x0000001004007824 */ /* 0x000fe200078e00ff */
[----:B------:R-:W1:Y:S01]  /*00d0*/  LDC.64 R2, c[0x0][0x210] ;  /* 0x00008400ff027b82 */ /* 0x000e620000000a00 */
[----:B------:R-:W-:-:S03]  /*00e0*/  SGXT R9, R9, 0x1 ;  /* 0x000000010909781a */ /* 0x000fc60000000200 */
[----:B------:R-:W-:-:S04]  /*00f0*/  LOP3.LUT R6, R7, R0, RZ, 0xfc, !PT ;  /* 0x0000000007067212 */ /* 0x000fc800078efcff */
[----:B------:R-:W2:Y:S01]  /*0100*/  LDC.64 R4, c[0x0][0x218] ;  /* 0x00008600ff047b82 */ /* 0x000ea20000000a00 */
[----:B------:R-:W-:Y:S02]  /*0110*/  LEA.HI R10, R9, R6, RZ, 0x2 ;  /* 0x00000006090a7211 */ /* 0x000fe400078f10ff */
[----:B------:R-:W-:Y:S02]  /*0120*/  LOP3.LUT R9, R8, 0x1, R13, 0xf8, !PT ;  /* 0x0000000108097812 */ /* 0x000fe400078ef80d */
[----:B------:R-:W-:Y:S02]  /*0130*/  LOP3.LUT R11, R10, 0x3ffffffc, RZ, 0xc0, !PT ;  /* 0x3ffffffc0a0b7812 */ /* 0x000fe400078ec0ff */
[----:B------:R-:W-:-:S03]  /*0140*/  ISETP.GE.AND P0, PT, R9, 0x4, PT ;  /* 0x000000040900780c */ /* 0x000fc60003f06270 */
[C---:B------:R-:W-:Y:S01]  /*0150*/  IMAD.IADD R10, R6.reuse, 0x1, -R11 ;  /* 0x00000001060a7824 */ /* 0x040fe200078e0a0b */
[C---:B------:R-:W-:Y:S01]  /*0160*/  ISETP.LT.AND P0, PT, R6.reuse, 0x10, !P0 ;  /* 0x000000100600780c */ /* 0x040fe20004701270 */
[--C-:B------:R-:W-:Y:S02]  /*0170*/  IMAD R11, R6, 0x4, R9.reuse ;  /* 0x00000004060b7824 */ /* 0x100fe400078e0209 */
[----:B------:R-:W-:Y:S02]  /*0180*/  IMAD R9, R10, 0x4, R9 ;  /* 0x000000040a097824 */ /* 0x000fe400078e0209 */
[----:B------:R-:W-:Y:S02]  /*0190*/  IMAD.MOV.U32 R6, RZ, RZ, RZ ;  /* 0x000000ffff067224 */ /* 0x000fe400078e00ff */
[----:B-1----:R-:W-:-:S04]  /*01a0*/  IMAD.WIDE R2, R11, 0x4, R2 ;  /* 0x000000040b027825 */ /* 0x002fc800078e0202 */
[----:B--2---:R-:W-:Y:S02]  /*01b0*/  IMAD.WIDE R4, R9, 0x4, R4 ;  /* 0x0000000409047825 */ /* 0x004fe400078e0204 */
[----:B------:R1:W2:Y:S02]  /*01c0*/  @P0 LDG.E.EL R6, desc[UR6][R2.64] ;  /* 0x0000000602060981 */ /* 0x0002a4000c2e1900 */
[----:B------:R-:W-:-:S06]  /*01d0*/  IMAD.MOV.U32 R9, RZ, RZ, RZ ;  /* 0x000000ffff097224 */ /* 0x000fcc00078e00ff */
[----:B------:R3:W2:Y:S01]  /*01e0*/  @P0 LDG.E.EL R9, desc[UR6][R4.64] ;  /* 0x0000000604090981 */ /* 0x0006a2000c2e1900 */
[----:B------:R-:W4:Y:S01]  /*01f0*/  S2UR UR5, SR_CgaCtaId ;  /* 0x00000000000579c3 */ /* 0x000f220000008800 */
[----:B-1----:R-:W-:Y:S01]  /*0200*/  SHF.R.U32.HI R3, RZ, 0x4, R13 ;  /* 0x00000004ff037819 */ /* 0x002fe2000001160d */
[----:B------:R-:W-:Y:S01]  /*0210*/  UMOV UR4, 0x400 ;  /* 0x0000040000047882 */ /* 0x000fe20000000000 */
[----:B------:R-:W-:Y:S01]  /*0220*/  LOP3.LUT R2, R13, 0x1, RZ, 0xc0, !PT ;  /* 0x000000010d027812 */ /* 0x000fe200078ec0ff */
[----:B------:R-:W-:Y:S01]  /*0230*/  IMAD.SHL.U32 R7, R7, 0x4, RZ ;  /* 0x0000000407077824 */ /* 0x000fe200078e00ff */
[----:B------:R-:W-:-:S03]  /*0240*/  SGXT.U32 R3, R3, 0x1 ;  /* 0x000000010303781a */ /* 0x000fc60000000000 */
[----:B---3--:R-:W-:Y:S02]  /*0250*/  IMAD.SHL.U32 R4, R2, 0x40, RZ ;  /* 0x0000004002047824 */ /* 0x008fe400078e00ff */
[----:B------:R-:W-:Y:S01]  /*0260*/  IMAD.MOV.U32 R5, RZ, RZ, 0x3e800000 ;  /* 0x3e800000ff057424 */ /* 0x000fe200078e00ff */
[----:B------:R-:W-:Y:S02]  /*0270*/  LOP3.LUT R8, R8, R3, RZ, 0xfc, !PT ;  /* 0x0000000308087212 */ /* 0x000fe400078efcff */
[----:B------:R-:W-:Y:S01]  /*0280*/  LOP3.LUT R4, R4, R7, RZ, 0xfc, !PT ;  /* 0x0000000704047212 */ /* 0x000fe200078efcff */
[----:B----4-:R-:W-:-:S06]  /*0290*/  UPRMT UR4, UR5, 0x654, UR4 ;  /* 0x0000065405047896 */ /* 0x010fcc0008000004 */
[----:B------:R-:W-:Y:S02]  /*02a0*/  LEA R3, R2, UR4, 0x2 ;  /* 0x0000000402037c11 */ /* 0x000fe4000f8e10ff */
[----:B------:R-:W-:Y:S01]  /*02b0*/  LOP3.LUT R0, R0, 0xf, R13, 0xf8, !PT ;  /* 0x0000000f00007812 */ /* 0x000fe200078ef80d */
[----:B--2---:R-:W-:-:S04]  /*02c0*/  FADD R6, R9, R6 ;  /* 0x0000000609067221 */ /* 0x004fc80000000000 */
[----:B------:R-:W-:-:S04]  /*02d0*/  FADD R6, RZ, -R6 ;  /* 0x80000006ff067221 */ /* 0x000fc80000000000 */
[----:B------:R-:W-:-:S05]  /*02e0*/  FMUL R6, R6, 1.4426950216293334961 ;  /* 0x3fb8aa3b06067820 */ /* 0x000fca0000400000 */
[----:B------:R-:W-:-:S13]  /*02f0*/  FSETP.GEU.AND P0, PT, R6, -126, PT ;  /* 0xc2fc00000600780b */ /* 0x000fda0003f0e000 */
[----:B------:R-:W-:-:S04]  /*0300*/  @!P0 FMUL R6, R6, 0.5 ;  /* 0x3f00000006068820 */ /* 0x000fc80000400000 */
[----:B------:R-:W1:Y:S02]  /*0310*/  MUFU.EX2 R9, R6 ;  /* 0x0000000600097308 */ /* 0x000e640000000800 */
[----:B-1----:R-:W-:-:S04]  /*0320*/  @!P0 FMUL R9, R9, R9 ;  /* 0x0000000909098220 */ /* 0x002fc80000400000 */
[----:B------:R-:W-:-:S05]  /*0330*/  FADD R9, R9, 1 ;  /* 0x3f80000009097421 */ /* 0x000fca0000000000 */
[----:B------:R-:W-:-:S13]  /*0340*/  FSETP.GT.AND P0, PT, R9, 8.50705917302346158658e+37, PT ;  /* 0x7e8000000900780b */ /* 0x000fda0003f04000 */
[----:B------:R-:W-:-:S06]  /*0350*/  @P0 FMUL R9, R9, 0.25 ;  /* 0x3e80000009090820 */ /* 0x000fcc0000400000 */
[----:B------:R-:W1:Y:S01]  /*0360*/  MUFU.RCP R9, R9 ;  /* 0x0000000900097308 */ /* 0x000e620000001000 */
[----:B------:R-:W-:Y:S01]  /*0370*/  FSEL R2, R5, 1, P0 ;  /* 0x3f80000005027808 */ /* 0x000fe20000000000 */
[----:B------:R-:W-:-:S04]  /*0380*/  IMAD.IADD R5, R3, 0x1, R4 ;  /* 0x0000000103057824 */ /* 0x000fc800078e0204 */
[----:B-1----:R-:W-:-:S05]  /*0390*/  FMUL R2, R9, R2 ;  /* 0x0000000209027220 */ /* 0x002fca0000400000 */
[----:B------:R1:W-:Y:S01]  /*03a0*/  STS [R5], R2 ;  /* 0x0000000205007388 */ /* 0x0003e20000000800 */
[----:B------:R-:W-:Y:S01]  /*03b0*/  BAR.SYNC.DEFER_BLOCKING 0x0 ;  /* 0x0000000000007b1d */ /* 0x000fe20000010000 */
[----:B------:R-:W-:Y:S02]  /*03c0*/  ISETP.GE.AND P0, PT, R8, 0x4, PT ;  /* 0x000000040800780c */ /* 0x000fe40003f06270 */
[----:B------:R-:W-:Y:S02]  /*03d0*/  SHF.R.U32.HI R6, RZ, 0x2, R13 ;  /* 0x00000002ff067819 */ /* 0x000fe4000001160d */
[----:B------:R-:W-:Y:S02]  /*03e0*/  ISETP.LT.AND P0, PT, R0, 0x10, !P0 ;  /* 0x000000100000780c */ /* 0x000fe40004701270 */
[----:B------:R-:W-:Y:S02]  /*03f0*/  LOP3.LUT R6, R6, 0x4, RZ, 0xc0, !PT ;  /* 0x0000000406067812 */ /* 0x000fe400078ec0ff */
[----:B------:R-:W-:-:S03]  /*0400*/  LOP3.LUT R3, R13, 0x1f, RZ, 0xc0, !PT ;  /* 0x0000001f0d037812 */ /* 0x000fc600078ec0ff */
[----:B------:R-:W-:-:S04]  /*0410*/  VIADD R6, R6, UR4 ;  /* 0x0000000406067c36 */ /* 0x000fc80008000000 */
[----:B------:R-:W-:Y:S02]  /*0420*/  IMAD R6, R3, 0x4, R6 ;  /* 0x0000000403067824 */ /* 0x000fe400078e0206 */
[----:B-1----:R-:W-:Y:S05]  /*0430*/  @!P0 EXIT ;  /* 0x000000000000894d */ /* 0x002fea0003800000 */
[----:B------:R-:W0:Y:S01]  /*0440*/  LDS R9, [R6] ;  /* 0x0000000006097984 */ /* 0x000e220000000800 */
[----:B------:R-:W-:Y:S01]  /*0450*/  SHF.R.S32.HI R5, RZ, 0x1f, R0 ;  /* 0x0000001fff057819 */ /* 0x000fe20000011400 */
[----:B------:R-:W1:Y:S03]  /*0460*/  LDC.64 R2, c[0x0][0x220] ;  /* 0x00008800ff027b82 */ /* 0x000e660000000a00 */
[----:B------:R-:W-:-:S04]  /*0470*/  LEA.HI R5, R5, R0, RZ, 0x2 ;  /* 0x0000000005057211 */ /* 0x000fc800078f10ff */
[C---:B------:R-:W-:Y:S01]  /*0480*/  LOP3.LUT R7, R5.reuse, 0xfffffffc, RZ, 0xc0, !PT ;  /* 0xfffffffc05077812 */ /* 0x040fe200078ec0ff */
[----:B------:R-:W-:-:S04]  /*0490*/  IMAD.SHL.U32 R5, R5, 0x4, RZ ;  /* 0x0000000405057824 */ /* 0x000fc800078e00ff */
[----:B------:R-:W-:Y:S01]  /*04a0*/  IMAD.IADD R7, R0, 0x1, -R7 ;  /* 0x0000000100077824 */ /* 0x000fe200078e0a07 */
[----:B------:R-:W-:-:S03]  /*04b0*/  LOP3.LUT R0, R5, 0xfffffff0, RZ, 0xc0, !PT ;  /* 0xfffffff005007812 */ /* 0x000fc600078ec0ff */
[----:B------:R-:W-:-:S04]  /*04c0*/  IMAD R7, R8, 0x4, R7 ;  /* 0x0000000408077824 */ /* 0x000fc800078e0207 */
[----:B------:R-:W-:-:S04]  /*04d0*/  IMAD.IADD R7, R7, 0x1, R0 ;  /* 0x0000000107077824 */ /* 0x000fc800078e0200 */
[----:B-1----:R-:W-:-:S05]  /*04e0*/  IMAD.WIDE R2, R7, 0x4, R2 ;  /* 0x0000000407027825 */ /* 0x002fca00078e0202 */
[----:B0-----:R-:W-:Y:S01]  /*04f0*/  STG.E desc[UR6][R2.64], R9 ;  /* 0x0000000902007986 */ /* 0x001fe2000c101906 */
[----:B------:R-:W-:Y:S05]  /*0500*/  EXIT ;  /* 0x000000000000794d */ /* 0x000fea0003800000 */
.L_x_0:
[----:B------:R-:W-:-:S00]  /*0510*/  BRA `(.L_x_0) ;  /* 0xfffffffc00fc7947 */ /* 0x000fc0000383ffff */
[----:B------:R-:W-:-:S00]  /*0520*/  NOP ;  /* 0x0000000000007918 */ /* 0x000fc00000000000 */
        /* <DEDUP_REMOVED lines=13> */
.L_x_1:


//--------------------- .nv.shared.triton_poi_fused_clone_2 --------------------------
	.section	.nv.shared.triton_poi_fused_clone_2,"aw",@nobits
	.sectionflags	@""
	.align	16
	.zero		1024


//--------------------- .nv.constant0.triton_poi_fused_clone_2 --------------------------
	.section	.nv.constant0.triton_poi_fused_clone_2,"a",@progbits
	.sectionflags	@""
	.align	4
.nv.constant0.triton_poi_fused_clone_2:
	.zero		560
